//
// Generated by NVIDIA NVVM Compiler
//
// Compiler Build ID: CL-36424714
// Cuda compilation tools, release 13.0, V13.0.88
// Based on NVVM 20.0.0
//

.version 9.0
.target sm_100
.address_size 64

	// .globl	initKernel
.extern .shared .align 16 .b8 A[];

.visible .entry initKernel(
	.param .u64 .ptr .align 1 initKernel_param_0,
	.param .u64 initKernel_param_1,
	.param .u32 initKernel_param_2
)
{
	.reg .pred 	%p<2>;
	.reg .b32 	%r<6>;
	.reg .b64 	%rd<7>;

	ld.param.u64 	%rd2, [initKernel_param_0];
	ld.param.u64 	%rd3, [initKernel_param_1];
	ld.param.u32 	%r1, [initKernel_param_2];
	mov.u32 	%r2, %ctaid.x;
	mov.u32 	%r3, %ntid.x;
	mov.u32 	%r4, %tid.x;
	mad.lo.s32 	%r5, %r2, %r3, %r4;
	cvt.u64.u32 	%rd1, %r5;
	setp.le.s64 	%p1, %rd3, %rd1;
	@%p1 bra 	$L__BB0_2;
	cvta.to.global.u64 	%rd4, %rd2;
	shl.b64 	%rd5, %rd1, 2;
	add.s64 	%rd6, %rd4, %rd5;
	st.global.u32 	[%rd6], %r1;
$L__BB0_2:
	ret;

}
	// .globl	regularCompactKernel
.visible .entry regularCompactKernel(
	.param .u64 .ptr .align 1 regularCompactKernel_param_0,
	.param .u64 .ptr .align 1 regularCompactKernel_param_1,
	.param .u64 regularCompactKernel_param_2,
	.param .u32 regularCompactKernel_param_3
)
{
	.reg .pred 	%p<2>;
	.reg .b32 	%r<7>;
	.reg .b64 	%rd<13>;

	ld.param.u64 	%rd2, [regularCompactKernel_param_0];
	ld.param.u64 	%rd3, [regularCompactKernel_param_1];
	ld.param.u64 	%rd4, [regularCompactKernel_param_2];
	ld.param.u32 	%r1, [regularCompactKernel_param_3];
	mov.u32 	%r2, %ctaid.x;
	mov.u32 	%r3, %ntid.x;
	mov.u32 	%r4, %tid.x;
	mad.lo.s32 	%r5, %r2, %r3, %r4;
	cvt.u64.u32 	%rd1, %r5;
	setp.le.s64 	%p1, %rd4, %rd1;
	@%p1 bra 	$L__BB1_2;
	cvta.to.global.u64 	%rd5, %rd2;
	cvta.to.global.u64 	%rd6, %rd3;
	cvt.s64.s32 	%rd7, %r1;
	mul.lo.s64 	%rd8, %rd7, %rd1;
	shl.b64 	%rd9, %rd8, 2;
	add.s64 	%rd10, %rd5, %rd9;
	ld.global.u32 	%r6, [%rd10];
	shl.b64 	%rd11, %rd1, 2;
	add.s64 	%rd12, %rd6, %rd11;
	st.global.u32 	[%rd12], %r6;
$L__BB1_2:
	ret;

}
	// .globl	sumKernel
.visible .entry sumKernel(
	.param .u64 .ptr .align 1 sumKernel_param_0,
	.param .u64 sumKernel_param_1
)
{
	.reg .pred 	%p<24>;
	.reg .b32 	%r<82>;
	.reg .b32 	%f<39>;
	.reg .b64 	%rd<7>;

	ld.param.u64 	%rd2, [sumKernel_param_0];
	ld.param.u64 	%rd3, [sumKernel_param_1];
	cvta.to.global.u64 	%rd4, %rd2;
	mov.u32 	%r29, %ctaid.x;
	mov.u32 	%r1, %ntid.x;
	mov.u32 	%r2, %tid.x;
	mad.lo.s32 	%r30, %r29, %r1, %r2;
	cvt.u64.u32 	%rd5, %r30;
	setp.le.s64 	%p1, %rd3, %rd5;
	mul.wide.u32 	%rd6, %r30, 4;
	add.s64 	%rd1, %rd4, %rd6;
	shl.b32 	%r31, %r2, 2;
	mov.u32 	%r32, A;
	add.s32 	%r3, %r32, %r31;
	@%p1 bra 	$L__BB2_2;
	ld.global.u32 	%r33, [%rd1];
	cvt.rn.f32.s32 	%f1, %r33;
	st.shared.f32 	[%r3], %f1;
$L__BB2_2:
	bar.sync 	0;
	cvt.rn.f32.u32 	%f2, %r1;
	mov.b32 	%r34, %f2;
	add.s32 	%r35, %r34, -1060439283;
	and.b32  	%r36, %r35, -8388608;
	sub.s32 	%r37, %r34, %r36;
	mov.b32 	%f3, %r37;
	cvt.rn.f32.s32 	%f4, %r36;
	fma.rn.f32 	%f5, %f4, 0f34000000, 0f00000000;
	add.f32 	%f6, %f3, 0fBF800000;
	fma.rn.f32 	%f7, %f6, 0f3DC6B27F, 0fBE2C7F30;
	fma.rn.f32 	%f8, %f7, %f6, 0f3E2FCF2A;
	fma.rn.f32 	%f9, %f8, %f6, 0fBE374E43;
	fma.rn.f32 	%f10, %f9, %f6, 0f3E520BF4;
	fma.rn.f32 	%f11, %f10, %f6, 0fBE763C8B;
	fma.rn.f32 	%f12, %f11, %f6, 0f3E93BF99;
	fma.rn.f32 	%f13, %f12, %f6, 0fBEB8AA49;
	fma.rn.f32 	%f14, %f13, %f6, 0f3EF6384A;
	fma.rn.f32 	%f15, %f14, %f6, 0fBF38AA3B;
	mul.f32 	%f16, %f6, %f15;
	mul.f32 	%f17, %f6, %f16;
	fma.rn.f32 	%f18, %f6, 0f3FB8AA3B, %f17;
	add.f32 	%f19, %f5, %f18;
	setp.gt.u32 	%p2, %r34, 2139095039;
	fma.rn.f32 	%f20, %f2, 0f7F800000, 0f7F800000;
	selp.f32 	%f21, %f20, %f19, %p2;
	cvt.rpi.f32.f32 	%f22, %f21;
	cvt.rzi.s32.f32 	%r4, %f22;
	setp.lt.s32 	%p3, %r4, 1;
	@%p3 bra 	$L__BB2_19;
	and.b32  	%r5, %r4, 3;
	setp.lt.u32 	%p4, %r4, 4;
	mov.b32 	%r78, 1;
	mov.b32 	%r77, 2;
	@%p4 bra 	$L__BB2_14;
	and.b32  	%r42, %r4, 2147483644;
	neg.s32 	%r74, %r42;
	mov.b32 	%r78, 1;
	mov.b32 	%r77, 2;
$L__BB2_5:
	add.s32 	%r10, %r78, %r2;
	setp.ge.u32 	%p5, %r10, %r1;
	add.s32 	%r11, %r77, 1023;
	and.b32  	%r44, %r11, %r2;
	setp.ne.s32 	%p6, %r44, 0;
	or.pred  	%p7, %p5, %p6;
	@%p7 bra 	$L__BB2_7;
	shl.b32 	%r45, %r78, 2;
	add.s32 	%r46, %r3, %r45;
	ld.shared.f32 	%f23, [%r46];
	ld.shared.f32 	%f24, [%r3];
	add.f32 	%f25, %f23, %f24;
	st.shared.f32 	[%r3], %f25;
$L__BB2_7:
	bar.sync 	0;
	add.s32 	%r12, %r10, %r78;
	setp.ge.u32 	%p8, %r12, %r1;
	add.s32 	%r13, %r11, %r77;
	and.b32  	%r48, %r13, %r2;
	setp.ne.s32 	%p9, %r48, 0;
	or.pred  	%p10, %p8, %p9;
	@%p10 bra 	$L__BB2_9;
	shl.b32 	%r49, %r12, 2;
	add.s32 	%r51, %r32, %r49;
	ld.shared.f32 	%f26, [%r51];
	ld.shared.f32 	%f27, [%r3];
	add.f32 	%f28, %f26, %f27;
	st.shared.f32 	[%r3], %f28;
$L__BB2_9:
	bar.sync 	0;
	shl.b32 	%r52, %r78, 1;
	add.s32 	%r14, %r12, %r52;
	setp.ge.u32 	%p11, %r14, %r1;
	shl.b32 	%r53, %r77, 1;
	add.s32 	%r15, %r13, %r53;
	and.b32  	%r55, %r15, %r2;
	setp.ne.s32 	%p12, %r55, 0;
	or.pred  	%p13, %p11, %p12;
	@%p13 bra 	$L__BB2_11;
	shl.b32 	%r56, %r14, 2;
	add.s32 	%r58, %r32, %r56;
	ld.shared.f32 	%f29, [%r58];
	ld.shared.f32 	%f30, [%r3];
	add.f32 	%f31, %f29, %f30;
	st.shared.f32 	[%r3], %f31;
$L__BB2_11:
	bar.sync 	0;
	shl.b32 	%r59, %r78, 2;
	add.s32 	%r16, %r14, %r59;
	setp.ge.u32 	%p14, %r16, %r1;
	shl.b32 	%r60, %r77, 2;
	add.s32 	%r61, %r15, %r60;
	and.b32  	%r63, %r61, %r2;
	setp.ne.s32 	%p15, %r63, 0;
	or.pred  	%p16, %p14, %p15;
	@%p16 bra 	$L__BB2_13;
	shl.b32 	%r64, %r16, 2;
	add.s32 	%r66, %r32, %r64;
	ld.shared.f32 	%f32, [%r66];
	ld.shared.f32 	%f33, [%r3];
	add.f32 	%f34, %f32, %f33;
	st.shared.f32 	[%r3], %f34;
$L__BB2_13:
	shl.b32 	%r78, %r78, 4;
	shl.b32 	%r77, %r77, 4;
	bar.sync 	0;
	add.s32 	%r74, %r74, 4;
	setp.ne.s32 	%p17, %r74, 0;
	@%p17 bra 	$L__BB2_5;
$L__BB2_14:
	setp.eq.s32 	%p18, %r5, 0;
	@%p18 bra 	$L__BB2_19;
	neg.s32 	%r79, %r5;
$L__BB2_16:
	.pragma "nounroll";
	add.s32 	%r68, %r78, %r2;
	setp.ge.u32 	%p19, %r68, %r1;
	add.s32 	%r69, %r77, 1023;
	and.b32  	%r70, %r69, %r2;
	setp.ne.s32 	%p20, %r70, 0;
	or.pred  	%p21, %p19, %p20;
	@%p21 bra 	$L__BB2_18;
	shl.b32 	%r71, %r78, 2;
	add.s32 	%r72, %r3, %r71;
	ld.shared.f32 	%f35, [%r72];
	ld.shared.f32 	%f36, [%r3];
	add.f32 	%f37, %f35, %f36;
	st.shared.f32 	[%r3], %f37;
$L__BB2_18:
	shl.b32 	%r78, %r78, 1;
	shl.b32 	%r77, %r77, 1;
	bar.sync 	0;
	add.s32 	%r79, %r79, 1;
	setp.ne.s32 	%p22, %r79, 0;
	@%p22 bra 	$L__BB2_16;
$L__BB2_19:
	setp.ne.s32 	%p23, %r2, 0;
	@%p23 bra 	$L__BB2_21;
	ld.shared.f32 	%f38, [A];
	cvt.rzi.s32.f32 	%r73, %f38;
	st.global.u32 	[%rd1], %r73;
$L__BB2_21:
	ret;

}


// ===== COMPILED SASS (sm_100) =====

	.target	sm_100

	.elftype	@"ET_EXEC"


//--------------------- .note.nv.tkinfo           --------------------------
	.section	.note.nv.tkinfo,"",@"SHT_NOTE"
	.sectionflags	@"SHF_NOTE_NV_TKINFO"
	.tkinfo
        /*0018*/ 	.word	0x00000002
        /*0030*/ 	.string	""
        /*0030*/ 	.string	"ptxas"
        /*0030*/ 	.string	"Cuda compilation tools, release 13.0, V13.0.88"
        /*0030*/ 	.string	"Build cuda_13.0.r13.0/compiler.36424714_0"
        /*0030*/ 	.string	"-arch sm_100 -m 64 "



//--------------------- .note.nv.cuinfo           --------------------------
	.section	.note.nv.cuinfo,"",@"SHT_NOTE"
	.sectionflags	@"SHF_NOTE_NV_CUINFO"
        /*0018*/ 	.short	0x0002
        /*001a*/ 	.short	0x0064
        /*001c*/ 	.short	0x0082
	.zero		2


//--------------------- .nv.info                  --------------------------
	.section	.nv.info,"",@"SHT_CUDA_INFO"
	.align	4


	//----- nvinfo : EIATTR_REGCOUNT
	.align		4
        /*0000*/ 	.byte	0x04, 0x2f
        /*0002*/ 	.short	(.L_1 - .L_0)
	.align		4
.L_0:
        /*0004*/ 	.word	index@(initKernel)
        /*0008*/ 	.word	0x00000008


	//----- nvinfo : EIATTR_FRAME_SIZE
	.align		4
.L_1:
        /*000c*/ 	.byte	0x04, 0x11
        /*000e*/ 	.short	(.L_3 - .L_2)
	.align		4
.L_2:
        /*0010*/ 	.word	index@(initKernel)
        /*0014*/ 	.word	0x00000000


	//----- nvinfo : EIATTR_REGCOUNT
	.align		4
.L_3:
        /*0018*/ 	.byte	0x04, 0x2f
        /*001a*/ 	.short	(.L_5 - .L_4)
	.align		4
.L_4:
        /*001c*/ 	.word	index@(regularCompactKernel)
        /*0020*/ 	.word	0x00000008


	//----- nvinfo : EIATTR_FRAME_SIZE
	.align		4
.L_5:
        /*0024*/ 	.byte	0x04, 0x11
        /*0026*/ 	.short	(.L_7 - .L_6)
	.align		4
.L_6:
        /*0028*/ 	.word	index@(regularCompactKernel)
        /*002c*/ 	.word	0x00000000


	//----- nvinfo : EIATTR_REGCOUNT
	.align		4
.L_7:
        /*0030*/ 	.byte	0x04, 0x2f
        /*0032*/ 	.short	(.L_9 - .L_8)
	.align		4
.L_8:
        /*0034*/ 	.word	index@(sumKernel)
        /*0038*/ 	.word	0x00000010


	//----- nvinfo : EIATTR_FRAME_SIZE
	.align		4
.L_9:
        /*003c*/ 	.byte	0x04, 0x11
        /*003e*/ 	.short	(.L_11 - .L_10)
	.align		4
.L_10:
        /*0040*/ 	.word	index@(sumKernel)
        /*0044*/ 	.word	0x00000000


	//----- nvinfo : EIATTR_MIN_STACK_SIZE
	.align		4
.L_11:
        /*0048*/ 	.byte	0x04, 0x12
        /*004a*/ 	.short	(.L_13 - .L_12)
	.align		4
.L_12:
        /*004c*/ 	.word	index@(sumKernel)
        /*0050*/ 	.word	0x00000000


	//----- nvinfo : EIATTR_MIN_STACK_SIZE
	.align		4
.L_13:
        /*0054*/ 	.byte	0x04, 0x12
        /*0056*/ 	.short	(.L_15 - .L_14)
	.align		4
.L_14:
        /*0058*/ 	.word	index@(regularCompactKernel)
        /*005c*/ 	.word	0x00000000


	//----- nvinfo : EIATTR_MIN_STACK_SIZE
	.align		4
.L_15:
        /*0060*/ 	.byte	0x04, 0x12
        /*0062*/ 	.short	(.L_17 - .L_16)
	.align		4
.L_16:
        /*0064*/ 	.word	index@(initKernel)
        /*0068*/ 	.word	0x00000000
.L_17:


//--------------------- .nv.compat                --------------------------
	.section	.nv.compat,"",@"SHT_CUDA_COMPAT_INFO"
	.align	4
        /*0000*/ 	.byte	0x02, 0x09, 0x00, 0x00, 0x02, 0x02, 0x01, 0x00, 0x02, 0x05, 0x05, 0x00, 0x03, 0x07, 0x01, 0x01
        /*0010*/ 	.byte	0x02, 0x03, 0x00, 0x00, 0x02, 0x06, 0x01, 0x00, 0x04, 0x0b, 0x08, 0x00, 0x09, 0x00, 0x00, 0x00
        /*0020*/ 	.byte	0x00, 0x00, 0x00, 0x00


//--------------------- .nv.info.sumKernel        --------------------------
	.section	.nv.info.sumKernel,"",@"SHT_CUDA_INFO"
	.sectionflags	@""
	.align	4


	//----- nvinfo : EIATTR_CUDA_API_VERSION
	.align		4
        /*0000*/ 	.byte	0x04, 0x37
        /*0002*/ 	.short	(.L_19 - .L_18)
.L_18:
        /*0004*/ 	.word	0x00000082


	//----- nvinfo : EIATTR_KPARAM_INFO
	.align		4
.L_19:
        /*0008*/ 	.byte	0x04, 0x17
        /*000a*/ 	.short	(.L_21 - .L_20)
.L_20:
        /*000c*/ 	.word	0x00000000
        /*0010*/ 	.short	0x0001
        /*0012*/ 	.short	0x0008
        /*0014*/ 	.byte	0x00, 0xf0, 0x21, 0x00


	//----- nvinfo : EIATTR_KPARAM_INFO
	.align		4
.L_21:
        /*0018*/ 	.byte	0x04, 0x17
        /*001a*/ 	.short	(.L_23 - .L_22)
.L_22:
        /*001c*/ 	.word	0x00000000
        /*0020*/ 	.short	0x0000
        /*0022*/ 	.short	0x0000
        /*0024*/ 	.byte	0x00, 0xf5, 0x21, 0x00


	//----- nvinfo : EIATTR_SPARSE_MMA_MASK
	.align		4
.L_23:
        /*0028*/ 	.byte	0x03, 0x50
        /*002a*/ 	.short	0x0000


	//----- nvinfo : EIATTR_MAXREG_COUNT
	.align		4
        /*002c*/ 	.byte	0x03, 0x1b
        /*002e*/ 	.short	0x00ff


	//----- nvinfo : EIATTR_NUM_BARRIERS
	.align		4
        /*0030*/ 	.byte	0x02, 0x4c
        /*0032*/ 	.byte	0x01
	.zero		1


	//----- nvinfo : EIATTR_MERCURY_ISA_VERSION
	.align		4
        /*0034*/ 	.byte	0x03, 0x5f
        /*0036*/ 	.short	0x0101


	//----- nvinfo : EIATTR_VRC_CTA_INIT_COUNT
	.align		4
        /*0038*/ 	.byte	0x02, 0x4a
	.zero		1
	.zero		1


	//----- nvinfo : EIATTR_EXIT_INSTR_OFFSETS
	.align		4
        /*003c*/ 	.byte	0x04, 0x1c
        /*003e*/ 	.short	(.L_25 - .L_24)


	//   ....[0]....
.L_24:
        /*0040*/ 	.word	0x00000770


	//   ....[1]....
        /*0044*/ 	.word	0x000007e0


	//----- nvinfo : EIATTR_CBANK_PARAM_SIZE
	.align		4
.L_25:
        /*0048*/ 	.byte	0x03, 0x19
        /*004a*/ 	.short	0x0010


	//----- nvinfo : EIATTR_PARAM_CBANK
	.align		4
        /*004c*/ 	.byte	0x04, 0x0a
        /*004e*/ 	.short	(.L_27 - .L_26)
	.align		4
.L_26:
        /*0050*/ 	.word	index@(.nv.constant0.sumKernel)
        /*0054*/ 	.short	0x0380
        /*0056*/ 	.short	0x0010


	//----- nvinfo : EIATTR_SW_WAR
	.align		4
.L_27:
        /*0058*/ 	.byte	0x04, 0x36
        /*005a*/ 	.short	(.L_29 - .L_28)
.L_28:
        /*005c*/ 	.word	0x00000008
.L_29:


//--------------------- .nv.info.regularCompactKernel --------------------------
	.section	.nv.info.regularCompactKernel,"",@"SHT_CUDA_INFO"
	.sectionflags	@""
	.align	4


	//----- nvinfo : EIATTR_CUDA_API_VERSION
	.align		4
        /*0000*/ 	.byte	0x04, 0x37
        /*0002*/ 	.short	(.L_31 - .L_30)
.L_30:
        /*0004*/ 	.word	0x00000082


	//----- nvinfo : EIATTR_KPARAM_INFO
	.align		4
.L_31:
        /*0008*/ 	.byte	0x04, 0x17
        /*000a*/ 	.short	(.L_33 - .L_32)
.L_32:
        /*000c*/ 	.word	0x00000000
        /*0010*/ 	.short	0x0003
        /*0012*/ 	.short	0x0018
        /*0014*/ 	.byte	0x00, 0xf0, 0x11, 0x00


	//----- nvinfo : EIATTR_KPARAM_INFO
	.align		4
.L_33:
        /*0018*/ 	.byte	0x04, 0x17
        /*001a*/ 	.short	(.L_35 - .L_34)
.L_34:
        /*001c*/ 	.word	0x00000000
        /*0020*/ 	.short	0x0002
        /*0022*/ 	.short	0x0010
        /*0024*/ 	.byte	0x00, 0xf0, 0x21, 0x00


	//----- nvinfo : EIATTR_KPARAM_INFO
	.align		4
.L_35:
        /*0028*/ 	.byte	0x04, 0x17
        /*002a*/ 	.short	(.L_37 - .L_36)
.L_36:
        /*002c*/ 	.word	0x00000000
        /*0030*/ 	.short	0x0001
        /*0032*/ 	.short	0x0008
        /*0034*/ 	.byte	0x00, 0xf5, 0x21, 0x00


	//----- nvinfo : EIATTR_KPARAM_INFO
	.align		4
.L_37:
        /*0038*/ 	.byte	0x04, 0x17
        /*003a*/ 	.short	(.L_39 - .L_38)
.L_38:
        /*003c*/ 	.word	0x00000000
        /*0040*/ 	.short	0x0000
        /*0042*/ 	.short	0x0000
        /*0044*/ 	.byte	0x00, 0xf5, 0x21, 0x00


	//----- nvinfo : EIATTR_SPARSE_MMA_MASK
	.align		4
.L_39:
        /*0048*/ 	.byte	0x03, 0x50
        /*004a*/ 	.short	0x0000


	//----- nvinfo : EIATTR_MAXREG_COUNT
	.align		4
        /*004c*/ 	.byte	0x03, 0x1b
        /*004e*/ 	.short	0x00ff


	//----- nvinfo : EIATTR_MERCURY_ISA_VERSION
	.align		4
        /*0050*/ 	.byte	0x03, 0x5f
        /*0052*/ 	.short	0x0101


	//----- nvinfo : EIATTR_VRC_CTA_INIT_COUNT
	.align		4
        /*0054*/ 	.byte	0x02, 0x4a
	.zero		1
	.zero		1


	//----- nvinfo : EIATTR_EXIT_INSTR_OFFSETS
	.align		4
        /*0058*/ 	.byte	0x04, 0x1c
        /*005a*/ 	.short	(.L_41 - .L_40)


	//   ....[0]....
.L_40:
        /*005c*/ 	.word	0x00000080


	//   ....[1]....
        /*0060*/ 	.word	0x00000160


	//----- nvinfo : EIATTR_CBANK_PARAM_SIZE
	.align		4
.L_41:
        /*0064*/ 	.byte	0x03, 0x19
        /*0066*/ 	.short	0x001c


	//----- nvinfo : EIATTR_PARAM_CBANK
	.align		4
        /*0068*/ 	.byte	0x04, 0x0a
        /*006a*/ 	.short	(.L_43 - .L_42)
	.align		4
.L_42:
        /*006c*/ 	.word	index@(.nv.constant0.regularCompactKernel)
        /*0070*/ 	.short	0x0380
        /*0072*/ 	.short	0x001c


	//----- nvinfo : EIATTR_SW_WAR
	.align		4
.L_43:
        /*0074*/ 	.byte	0x04, 0x36
        /*0076*/ 	.short	(.L_45 - .L_44)
.L_44:
        /*0078*/ 	.word	0x00000008
.L_45:


//--------------------- .nv.info.initKernel       --------------------------
	.section	.nv.info.initKernel,"",@"SHT_CUDA_INFO"
	.sectionflags	@""
	.align	4


	//----- nvinfo : EIATTR_CUDA_API_VERSION
	.align		4
        /*0000*/ 	.byte	0x04, 0x37
        /*0002*/ 	.short	(.L_47 - .L_46)
.L_46:
        /*0004*/ 	.word	0x00000082


	//----- nvinfo : EIATTR_KPARAM_INFO
	.align		4
.L_47:
        /*0008*/ 	.byte	0x04, 0x17
        /*000a*/ 	.short	(.L_49 - .L_48)
.L_48:
        /*000c*/ 	.word	0x00000000
        /*0010*/ 	.short	0x0002
        /*0012*/ 	.short	0x0010
        /*0014*/ 	.byte	0x00, 0xf0, 0x11, 0x00


	//----- nvinfo : EIATTR_KPARAM_INFO
	.align		4
.L_49:
        /*0018*/ 	.byte	0x04, 0x17
        /*001a*/ 	.short	(.L_51 - .L_50)
.L_50:
        /*001c*/ 	.word	0x00000000
        /*0020*/ 	.short	0x0001
        /*0022*/ 	.short	0x0008
        /*0024*/ 	.byte	0x00, 0xf0, 0x21, 0x00


	//----- nvinfo : EIATTR_KPARAM_INFO
	.align		4
.L_51:
        /*0028*/ 	.byte	0x04, 0x17
        /*002a*/ 	.short	(.L_53 - .L_52)
.L_52:
        /*002c*/ 	.word	0x00000000
        /*0030*/ 	.short	0x0000
        /*0032*/ 	.short	0x0000
        /*0034*/ 	.byte	0x00, 0xf5, 0x21, 0x00


	//----- nvinfo : EIATTR_SPARSE_MMA_MASK
	.align		4
.L_53:
        /*0038*/ 	.byte	0x03, 0x50
        /*003a*/ 	.short	0x0000


	//----- nvinfo : EIATTR_MAXREG_COUNT
	.align		4
        /*003c*/ 	.byte	0x03, 0x1b
        /*003e*/ 	.short	0x00ff


	//----- nvinfo : EIATTR_MERCURY_ISA_VERSION
	.align		4
        /*0040*/ 	.byte	0x03, 0x5f
        /*0042*/ 	.short	0x0101


	//----- nvinfo : EIATTR_VRC_CTA_INIT_COUNT
	.align		4
        /*0044*/ 	.byte	0x02, 0x4a
	.zero		1
	.zero		1


	//----- nvinfo : EIATTR_EXIT_INSTR_OFFSETS
	.align		4
        /*0048*/ 	.byte	0x04, 0x1c
        /*004a*/ 	.short	(.L_55 - .L_54)


	//   ....[0]....
.L_54:
        /*004c*/ 	.word	0x00000080


	//   ....[1]....
        /*0050*/ 	.word	0x000000f0


	//----- nvinfo : EIATTR_CBANK_PARAM_SIZE
	.align		4
.L_55:
        /*0054*/ 	.byte	0x03, 0x19
        /*0056*/ 	.short	0x0014


	//----- nvinfo : EIATTR_PARAM_CBANK
	.align		4
        /*0058*/ 	.byte	0x04, 0x0a
        /*005a*/ 	.short	(.L_57 - .L_56)
	.align		4
.L_56:
        /*005c*/ 	.word	index@(.nv.constant0.initKernel)
        /*0060*/ 	.short	0x0380
        /*0062*/ 	.short	0x0014


	//----- nvinfo : EIATTR_SW_WAR
	.align		4
.L_57:
        /*0064*/ 	.byte	0x04, 0x36
        /*0066*/ 	.short	(.L_59 - .L_58)
.L_58:
        /*0068*/ 	.word	0x00000008
.L_59:


//--------------------- .nv.callgraph             --------------------------
	.section	.nv.callgraph,"",@"SHT_CUDA_CALLGRAPH"
	.align	4
	.sectionentsize	8
	.align		4
        /*0000*/ 	.word	0x00000000
	.align		4
        /*0004*/ 	.word	0xffffffff
	.align		4
        /*0008*/ 	.word	0x00000000
	.align		4
        /*000c*/ 	.word	0xfffffffe
	.align		4
        /*0010*/ 	.word	0x00000000
	.align		4
        /*0014*/ 	.word	0xfffffffd
	.align		4
        /*0018*/ 	.word	0x00000000
	.align		4
        /*001c*/ 	.word	0xfffffffc


//--------------------- .text.sumKernel           --------------------------
	.section	.text.sumKernel,"ax",@progbits
	.align	128
        .global         sumKernel
        .type           sumKernel,@function
        .size           sumKernel,(.L_x_7 - sumKernel)
        .other          sumKernel,@"STO_CUDA_ENTRY STV_DEFAULT"
sumKernel:
.text.sumKernel:
[----:B------:R-:W-:Y:S01]  /*0000*/  LDC R1, c[0x0][0x37c] ;  /* 0x0000df00ff017b82 */ /* 0x000fe20000000800 */
[----:B------:R-:W0:Y:S07]  /*0010*/  S2R R4, SR_TID.X ;  /* 0x0000000000047919 */ /* 0x000e2e0000002100 */
[----:B------:R-:W0:Y:S01]  /*0020*/  S2UR UR4, SR_CTAID.X ;  /* 0x00000000000479c3 */ /* 0x000e220000002500 */
[----:B------:R-:W1:Y:S01]  /*0030*/  LDCU.64 UR6, c[0x0][0x388] ;  /* 0x00007100ff0677ac */ /* 0x000e620008000a00 */
[----:B------:R-:W2:Y:S06]  /*0040*/  LDCU.64 UR8, c[0x0][0x358] ;  /* 0x00006b00ff0877ac */ /* 0x000eac0008000a00 */
[----:B------:R-:W0:Y:S08]  /*0050*/  LDC R5, c[0x0][0x360] ;  /* 0x0000d800ff057b82 */ /* 0x000e300000000800 */
[----:B------:R-:W3:Y:S01]  /*0060*/  LDC.64 R2, c[0x0][0x380] ;  /* 0x0000e000ff027b82 */ /* 0x000ee20000000a00 */
[----:B0-----:R-:W-:-:S05]  /*0070*/  IMAD R7, R5, UR4, R4 ;  /* 0x0000000405077c24 */ /* 0x001fca000f8e0204 */
[C---:B-1----:R-:W-:Y:S01]  /*0080*/  ISETP.GE.U32.AND P0, PT, R7.reuse, UR6, PT ;  /* 0x0000000607007c0c */ /* 0x042fe2000bf06070 */
[----:B---3--:R-:W-:-:S03]  /*0090*/  IMAD.WIDE.U32 R2, R7, 0x4, R2 ;  /* 0x0000000407027825 */ /* 0x008fc600078e0002 */
[----:B------:R-:W-:-:S13]  /*00a0*/  ISETP.GE.AND.EX P0, PT, RZ, UR7, PT, P0 ;  /* 0x00000007ff007c0c */ /* 0x000fda000bf06300 */
[----:B--2---:R-:W2:Y:S01]  /*00b0*/  @!P0 LDG.E R6, desc[UR8][R2.64] ;  /* 0x0000000802068981 */ /* 0x004ea2000c1e1900 */
[----:B------:R-:W-:Y:S01]  /*00c0*/  I2FP.F32.U32 R7, R5 ;  /* 0x0000000500077245 */ /* 0x000fe20000201000 */
[----:B------:R-:W-:Y:S01]  /*00d0*/  HFMA2 R9, -RZ, RZ, 1.443359375, -0.2030029296875 ;  /* 0x3dc6b27fff097431 */ /* 0x000fe200000001ff */
[----:B------:R-:W0:Y:S01]  /*00e0*/  S2UR UR5, SR_CgaCtaId ;  /* 0x00000000000579c3 */ /* 0x000e220000008800 */
[----:B------:R-:W-:Y:S01]  /*00f0*/  UMOV UR4, 0x400 ;  /* 0x0000040000047882 */ /* 0x000fe20000000000 */
[C---:B------:R-:W-:Y:S01]  /*0100*/  ISETP.GT.U32.AND P1, PT, R7.reuse, 0x7f7fffff, PT ;  /* 0x7f7fffff0700780c */ /* 0x040fe20003f24070 */
[----:B------:R-:W-:-:S05]  /*0110*/  VIADD R0, R7, 0xc0cafb0d ;  /* 0xc0cafb0d07007836 */ /* 0x000fca0000000000 */
[----:B------:R-:W-:-:S05]  /*0120*/  LOP3.LUT R0, R0, 0xff800000, RZ, 0xc0, !PT ;  /* 0xff80000000007812 */ /* 0x000fca00078ec0ff */
[----:B------:R-:W-:Y:S01]  /*0130*/  IMAD.IADD R8, R7, 0x1, -R0 ;  /* 0x0000000107087824 */ /* 0x000fe200078e0a00 */
[----:B------:R-:W-:-:S03]  /*0140*/  I2FP.F32.S32 R0, R0 ;  /* 0x0000000000007245 */ /* 0x000fc60000201400 */
[----:B------:R-:W-:Y:S02]  /*0150*/  FADD R8, R8, -1 ;  /* 0xbf80000008087421 */ /* 0x000fe40000000000 */
[----:B------:R-:W-:Y:S02]  /*0160*/  FFMA R0, R0, 1.1920928955078125e-07, RZ ;  /* 0x3400000000007823 */ /* 0x000fe400000000ff */
[----:B------:R-:W-:Y:S01]  /*0170*/  FFMA R9, R8, R9, -0.16845393180847167969 ;  /* 0xbe2c7f3008097423 */ /* 0x000fe20000000009 */
[----:B0-----:R-:W-:-:S03]  /*0180*/  ULEA UR4, UR5, UR4, 0x18 ;  /* 0x0000000405047291 */ /* 0x001fc6000f8ec0ff */
[----:B------:R-:W-:-:S04]  /*0190*/  FFMA R9, R8, R9, 0.1716887056827545166 ;  /* 0x3e2fcf2a08097423 */ /* 0x000fc80000000009 */
[----:B------:R-:W-:-:S04]  /*01a0*/  FFMA R9, R8, R9, -0.17900948226451873779 ;  /* 0xbe374e4308097423 */ /* 0x000fc80000000009 */
[----:B------:R-:W-:-:S04]  /*01b0*/  FFMA R9, R8, R9, 0.20512372255325317383 ;  /* 0x3e520bf408097423 */ /* 0x000fc80000000009 */
[----:B------:R-:W-:-:S04]  /*01c0*/  FFMA R9, R8, R9, -0.24046532809734344482 ;  /* 0xbe763c8b08097423 */ /* 0x000fc80000000009 */
[----:B------:R-:W-:-:S04]  /*01d0*/  FFMA R9, R8, R9, 0.28857114911079406738 ;  /* 0x3e93bf9908097423 */ /* 0x000fc80000000009 */
[----:B------:R-:W-:-:S04]  /*01e0*/  FFMA R9, R8, R9, -0.36067417263984680176 ;  /* 0xbeb8aa4908097423 */ /* 0x000fc80000000009 */
[----:B------:R-:W-:-:S04]  /*01f0*/  FFMA R9, R8, R9, 0.48089820146560668945 ;  /* 0x3ef6384a08097423 */ /* 0x000fc80000000009 */
[----:B------:R-:W-:-:S04]  /*0200*/  FFMA R9, R8, R9, -0.72134751081466674805 ;  /* 0xbf38aa3b08097423 */ /* 0x000fc80000000009 */
[----:B------:R-:W-:-:S04]  /*0210*/  FMUL R9, R8, R9 ;  /* 0x0000000908097220 */ /* 0x000fc80000400000 */
[----:B------:R-:W-:-:S04]  /*0220*/  FMUL R9, R8, R9 ;  /* 0x0000000908097220 */ /* 0x000fc80000400000 */
[----:B------:R-:W-:Y:S01]  /*0230*/  FFMA R9, R8, 1.4426950216293334961, R9 ;  /* 0x3fb8aa3b08097823 */ /* 0x000fe20000000009 */
[----:B------:R-:W-:-:S03]  /*0240*/  IMAD.MOV.U32 R8, RZ, RZ, 0x7f800000 ;  /* 0x7f800000ff087424 */ /* 0x000fc600078e00ff */
[----:B------:R-:W-:Y:S01]  /*0250*/  FADD R9, R0, R9 ;  /* 0x0000000900097221 */ /* 0x000fe20000000000 */
[----:B------:R-:W-:Y:S01]  /*0260*/  @P1 FFMA R9, R7, R8, +INF ;  /* 0x7f80000007091423 */ /* 0x000fe20000000008 */
[----:B------:R-:W-:-:S05]  /*0270*/  LEA R0, R4, UR4, 0x2 ;  /* 0x0000000404007c11 */ /* 0x000fca000f8e10ff */
[----:B------:R-:W0:Y:S01]  /*0280*/  F2I.CEIL.NTZ R9, R9 ;  /* 0x0000000900097305 */ /* 0x000e22000020b100 */
[----:B--2---:R-:W-:-:S05]  /*0290*/  @!P0 I2FP.F32.S32 R7, R6 ;  /* 0x0000000600078245 */ /* 0x004fca0000201400 */
[----:B------:R1:W-:Y:S01]  /*02a0*/  @!P0 STS [R0], R7 ;  /* 0x0000000700008388 */ /* 0x0003e20000000800 */
[----:B------:R-:W-:Y:S01]  /*02b0*/  BAR.SYNC.DEFER_BLOCKING 0x0 ;  /* 0x0000000000007b1d */ /* 0x000fe20000010000 */
[----:B0-----:R-:W-:-:S13]  /*02c0*/  ISETP.GE.AND P0, PT, R9, 0x1, PT ;  /* 0x000000010900780c */ /* 0x001fda0003f06270 */
[----:B-1----:R-:W-:Y:S05]  /*02d0*/  @!P0 BRA `(.L_x_0) ;  /* 0x0000000400208947 */ /* 0x002fea0003800000 */
[C---:B------:R-:W-:Y:S01]  /*02e0*/  ISETP.GE.U32.AND P0, PT, R9.reuse, 0x4, PT ;  /* 0x000000040900780c */ /* 0x040fe20003f06070 */
[----:B------:R-:W-:Y:S01]  /*02f0*/  UMOV UR6, 0x2 ;  /* 0x0000000200067882 */ /* 0x000fe20000000000 */
[----:B------:R-:W-:Y:S01]  /*0300*/  LOP3.LUT R6, R9, 0x3, RZ, 0xc0, !PT ;  /* 0x0000000309067812 */ /* 0x000fe200078ec0ff */
[----:B------:R-:W-:-:S03]  /*0310*/  IMAD.MOV.U32 R7, RZ, RZ, 0x1 ;  /* 0x00000001ff077424 */ /* 0x000fc600078e00ff */
[----:B------:R-:W-:-:S07]  /*0320*/  ISETP.NE.AND P2, PT, R6, RZ, PT ;  /* 0x000000ff0600720c */ /* 0x000fce0003f45270 */
[----:B------:R-:W-:Y:S06]  /*0330*/  @!P0 BRA `(.L_x_1) ;  /* 0x0000000000c48947 */ /* 0x000fec0003800000 */
[----:B------:R-:W-:Y:S01]  /*0340*/  LOP3.LUT R9, R9, 0x7ffffffc, RZ, 0xc0, !PT ;  /* 0x7ffffffc09097812 */ /* 0x000fe200078ec0ff */
[----:B------:R-:W-:Y:S01]  /*0350*/  UMOV UR6, 0x2 ;  /* 0x0000000200067882 */ /* 0x000fe20000000000 */
[----:B------:R-:W-:-:S03]  /*0360*/  MOV R7, 0x1 ;  /* 0x0000000100077802 */ /* 0x000fc60000000f00 */
[----:B------:R-:W-:-:S07]  /*0370*/  IMAD.MOV R9, RZ, RZ, -R9 ;  /* 0x000000ffff097224 */ /* 0x000fce00078e0a09 */
.L_x_2:
[----:B------:R-:W-:Y:S01]  /*0380*/  UIADD3 UR5, UPT, UPT, UR6, 0x3ff, URZ ;  /* 0x000003ff06057890 */ /* 0x000fe2000fffe0ff */
[----:B------:R-:W-:Y:S01]  /*0390*/  IMAD.IADD R10, R4, 0x1, R7 ;  /* 0x00000001040a7824 */ /* 0x000fe200078e0207 */
[----:B------:R-:W-:-:S03]  /*03a0*/  IADD3 R9, PT, PT, R9, 0x4, RZ ;  /* 0x0000000409097810 */ /* 0x000fc60007ffe0ff */
[----:B------:R-:W-:Y:S01]  /*03b0*/  IMAD.IADD R12, R10, 0x1, R7 ;  /* 0x000000010a0c7824 */ /* 0x000fe200078e0207 */
[----:B------:R-:W-:Y:S01]  /*03c0*/  LOP3.LUT P1, RZ, R4, UR5, RZ, 0xc0, !PT ;  /* 0x0000000504ff7c12 */ /* 0x000fe2000f82c0ff */
[----:B------:R-:W-:-:S03]  /*03d0*/  UIADD3 UR5, UPT, UPT, UR5, UR6, URZ ;  /* 0x0000000605057290 */ /* 0x000fc6000fffe0ff */
[----:B------:R-:W-:-:S03]  /*03e0*/  ISETP.GE.U32.OR P1, PT, R10, R5, P1 ;  /* 0x000000050a00720c */ /* 0x000fc60000f26470 */
[----:B------:R-:W-:Y:S01]  /*03f0*/  LOP3.LUT P0, RZ, R4, UR5, RZ, 0xc0, !PT ;  /* 0x0000000504ff7c12 */ /* 0x000fe2000f80c0ff */
[----:B------:R-:W-:-:S03]  /*0400*/  ULEA UR5, UR6, UR5, 0x1 ;  /* 0x0000000506057291 */ /* 0x000fc6000f8e08ff */
[----:B------:R-:W-:-:S06]  /*0410*/  ISETP.GE.U32.OR P0, PT, R12, R5, P0 ;  /* 0x000000050c00720c */ /* 0x000fcc0000706470 */
[C---:B------:R-:W-:Y:S01]  /*0420*/  @!P1 LEA R8, R7.reuse, R0, 0x2 ;  /* 0x0000000007089211 */ /* 0x040fe200078e10ff */
[----:B------:R-:W-:Y:S05]  /*0430*/  @!P1 LDS R11, [R0] ;  /* 0x00000000000b9984 */ /* 0x000fea0000000800 */
[----:B------:R-:W0:Y:S01]  /*0440*/  @!P1 LDS R8, [R8] ;  /* 0x0000000008089984 */ /* 0x000e220000000800 */
[----:B------:R-:W-:Y:S02]  /*0450*/  @!P0 LEA R10, R12, UR4, 0x2 ;  /* 0x000000040c0a8c11 */ /* 0x000fe4000f8e10ff */
[----:B------:R-:W-:Y:S01]  /*0460*/  LEA R12, R7, R12, 0x1 ;  /* 0x0000000c070c7211 */ /* 0x000fe200078e08ff */
[----:B0-----:R-:W-:-:S05]  /*0470*/  @!P1 FADD R11, R8, R11 ;  /* 0x0000000b080b9221 */ /* 0x001fca0000000000 */
[----:B------:R-:W-:Y:S01]  /*0480*/  @!P1 STS [R0], R11 ;  /* 0x0000000b00009388 */ /* 0x000fe20000000800 */
[----:B------:R-:W-:Y:S01]  /*0490*/  BAR.SYNC.DEFER_BLOCKING 0x0 ;  /* 0x0000000000007b1d */ /* 0x000fe20000010000 */
[----:B------:R-:W-:Y:S01]  /*04a0*/  LOP3.LUT P1, RZ, R4, UR5, RZ, 0xc0, !PT ;  /* 0x0000000504ff7c12 */ /* 0x000fe2000f82c0ff */
[----:B------:R-:W-:Y:S02]  /*04b0*/  ULEA UR5, UR6, UR5, 0x2 ;  /* 0x0000000506057291 */ /* 0x000fe4000f8e10ff */
[----:B------:R-:W-:Y:S01]  /*04c0*/  USHF.L.U32 UR6, UR6, 0x4, URZ ;  /* 0x0000000406067899 */ /* 0x000fe200080006ff */
[----:B------:R-:W-:-:S13]  /*04d0*/  ISETP.GE.U32.OR P1, PT, R12, R5, P1 ;  /* 0x000000050c00720c */ /* 0x000fda0000f26470 */
[----:B------:R-:W-:Y:S01]  /*04e0*/  @!P1 LEA R8, R12, UR4, 0x2 ;  /* 0x000000040c089c11 */ /* 0x000fe2000f8e10ff */
[----:B------:R-:W-:Y:S04]  /*04f0*/  @!P0 LDS R10, [R10] ;  /* 0x000000000a0a8984 */ /* 0x000fe80000000800 */
[----:B------:R-:W0:Y:S02]  /*0500*/  @!P0 LDS R13, [R0] ;  /* 0x00000000000d8984 */ /* 0x000e240000000800 */
[----:B0-----:R-:W-:Y:S01]  /*0510*/  @!P0 FADD R13, R10, R13 ;  /* 0x0000000d0a0d8221 */ /* 0x001fe20000000000 */
[C---:B------:R-:W-:Y:S02]  /*0520*/  IMAD R10, R7.reuse, 0x4, R12 ;  /* 0x00000004070a7824 */ /* 0x040fe400078e020c */
[----:B------:R-:W-:-:S02]  /*0530*/  IMAD.SHL.U32 R7, R7, 0x10, RZ ;  /* 0x0000001007077824 */ /* 0x000fc400078e00ff */
[----:B------:R-:W-:Y:S01]  /*0540*/  @!P0 STS [R0], R13 ;  /* 0x0000000d00008388 */ /* 0x000fe20000000800 */
[----:B------:R-:W-:Y:S01]  /*0550*/  BAR.SYNC.DEFER_BLOCKING 0x0 ;  /* 0x0000000000007b1d */ /* 0x000fe20000010000 */
[----:B------:R-:W-:-:S04]  /*0560*/  LOP3.LUT P0, RZ, R4, UR5, RZ, 0xc0, !PT ;  /* 0x0000000504ff7c12 */ /* 0x000fc8000f80c0ff */
[----:B------:R-:W-:-:S13]  /*0570*/  ISETP.GE.U32.OR P0, PT, R10, R5, P0 ;  /* 0x000000050a00720c */ /* 0x000fda0000706470 */
[----:B------:R-:W-:Y:S01]  /*0580*/  @!P0 LEA R10, R10, UR4, 0x2 ;  /* 0x000000040a0a8c11 */ /* 0x000fe2000f8e10ff */
[----:B------:R-:W-:Y:S04]  /*0590*/  @!P1 LDS R8, [R8] ;  /* 0x0000000008089984 */ /* 0x000fe80000000800 */
[----:B------:R-:W0:Y:S02]  /*05a0*/  @!P1 LDS R11, [R0] ;  /* 0x00000000000b9984 */ /* 0x000e240000000800 */
[----:B0-----:R-:W-:-:S05]  /*05b0*/  @!P1 FADD R11, R8, R11 ;  /* 0x0000000b080b9221 */ /* 0x001fca0000000000 */
[----:B------:R-:W-:Y:S01]  /*05c0*/  @!P1 STS [R0], R11 ;  /* 0x0000000b00009388 */ /* 0x000fe20000000800 */
[----:B------:R-:W-:Y:S06]  /*05d0*/  BAR.SYNC.DEFER_BLOCKING 0x0 ;  /* 0x0000000000007b1d */ /* 0x000fec0000010000 */
[----:B------:R-:W-:Y:S04]  /*05e0*/  @!P0 LDS R10, [R10] ;  /* 0x000000000a0a8984 */ /* 0x000fe80000000800 */
[----:B------:R-:W0:Y:S02]  /*05f0*/  @!P0 LDS R13, [R0] ;  /* 0x00000000000d8984 */ /* 0x000e240000000800 */
[----:B0-----:R-:W-:-:S05]  /*0600*/  @!P0 FADD R13, R10, R13 ;  /* 0x0000000d0a0d8221 */ /* 0x001fca0000000000 */
[----:B------:R0:W-:Y:S01]  /*0610*/  @!P0 STS [R0], R13 ;  /* 0x0000000d00008388 */ /* 0x0001e20000000800 */
[----:B------:R-:W-:Y:S01]  /*0620*/  BAR.SYNC.DEFER_BLOCKING 0x0 ;  /* 0x0000000000007b1d */ /* 0x000fe20000010000 */
[----:B------:R-:W-:-:S13]  /*0630*/  ISETP.NE.AND P0, PT, R9, RZ, PT ;  /* 0x000000ff0900720c */ /* 0x000fda0003f05270 */
[----:B0-----:R-:W-:Y:S05]  /*0640*/  @P0 BRA `(.L_x_2) ;  /* 0xfffffffc004c0947 */ /* 0x001fea000383ffff */
.L_x_1:
[----:B------:R-:W-:Y:S05]  /*0650*/  @!P2 BRA `(.L_x_0) ;  /* 0x000000000040a947 */ /* 0x000fea0003800000 */
[----:B------:R-:W-:-:S07]  /*0660*/  IADD3 R6, PT, PT, -R6, RZ, RZ ;  /* 0x000000ff06067210 */ /* 0x000fce0007ffe1ff */
.L_x_3:
[----:B------:R-:W-:Y:S01]  /*0670*/  UIADD3 UR4, UPT, UPT, UR6, 0x3ff, URZ ;  /* 0x000003ff06047890 */ /* 0x000fe2000fffe0ff */
[----:B------:R-:W-:Y:S01]  /*0680*/  IMAD.IADD R8, R4, 0x1, R7 ;  /* 0x0000000104087824 */ /* 0x000fe200078e0207 */
[----:B------:R-:W-:Y:S01]  /*0690*/  USHF.L.U32 UR6, UR6, 0x1, URZ ;  /* 0x0000000106067899 */ /* 0x000fe200080006ff */
[----:B------:R-:W-:-:S03]  /*06a0*/  VIADD R6, R6, 0x1 ;  /* 0x0000000106067836 */ /* 0x000fc60000000000 */
[----:B------:R-:W-:-:S04]  /*06b0*/  LOP3.LUT P0, RZ, R4, UR4, RZ, 0xc0, !PT ;  /* 0x0000000404ff7c12 */ /* 0x000fc8000f80c0ff */
[----:B------:R-:W-:-:S13]  /*06c0*/  ISETP.GE.U32.OR P0, PT, R8, R5, P0 ;  /* 0x000000050800720c */ /* 0x000fda0000706470 */
[C---:B------:R-:W-:Y:S01]  /*06d0*/  @!P0 LEA R8, R7.reuse, R0, 0x2 ;  /* 0x0000000007088211 */ /* 0x040fe200078e10ff */
[----:B------:R-:W-:Y:S01]  /*06e0*/  @!P0 LDS R9, [R0] ;  /* 0x0000000000098984 */ /* 0x000fe20000000800 */
[----:B------:R-:W-:-:S04]  /*06f0*/  SHF.L.U32 R7, R7, 0x1, RZ ;  /* 0x0000000107077819 */ /* 0x000fc800000006ff */
[----:B------:R-:W0:Y:S02]  /*0700*/  @!P0 LDS R8, [R8] ;  /* 0x0000000008088984 */ /* 0x000e240000000800 */
[----:B0-----:R-:W-:-:S05]  /*0710*/  @!P0 FADD R9, R8, R9 ;  /* 0x0000000908098221 */ /* 0x001fca0000000000 */
[----:B------:R0:W-:Y:S01]  /*0720*/  @!P0 STS [R0], R9 ;  /* 0x0000000900008388 */ /* 0x0001e20000000800 */
[----:B------:R-:W-:Y:S01]  /*0730*/  BAR.SYNC.DEFER_BLOCKING 0x0 ;  /* 0x0000000000007b1d */ /* 0x000fe20000010000 */
[----:B------:R-:W-:-:S13]  /*0740*/  ISETP.NE.AND P0, PT, R6, RZ, PT ;  /* 0x000000ff0600720c */ /* 0x000fda0003f05270 */
[----:B0-----:R-:W-:Y:S05]  /*0750*/  @P0 BRA `(.L_x_3) ;  /* 0xfffffffc00c40947 */ /* 0x001fea000383ffff */
.L_x_0:
[----:B------:R-:W-:-:S13]  /*0760*/  ISETP.NE.AND P0, PT, R4, RZ, PT ;  /* 0x000000ff0400720c */ /* 0x000fda0003f05270 */
[----:B------:R-:W-:Y:S05]  /*0770*/  @P0 EXIT ;  /* 0x000000000000094d */ /* 0x000fea0003800000 */
[----:B------:R-:W0:Y:S01]  /*0780*/  S2UR UR5, SR_CgaCtaId ;  /* 0x00000000000579c3 */ /* 0x000e220000008800 */
[----:B------:R-:W-:Y:S02]  /*0790*/  UMOV UR4, 0x400 ;  /* 0x0000040000047882 */ /* 0x000fe40000000000 */
[----:B0-----:R-:W-:-:S09]  /*07a0*/  ULEA UR4, UR5, UR4, 0x18 ;  /* 0x0000000405047291 */ /* 0x001fd2000f8ec0ff */
[----:B------:R-:W0:Y:S02]  /*07b0*/  LDS R0, [UR4] ;  /* 0x00000004ff007984 */ /* 0x000e240008000800 */
[----:B0-----:R-:W0:Y:S02]  /*07c0*/  F2I.TRUNC.NTZ R5, R0 ;  /* 0x0000000000057305 */ /* 0x001e24000020f100 */
[----:B0-----:R-:W-:Y:S01]  /*07d0*/  STG.E desc[UR8][R2.64], R5 ;  /* 0x0000000502007986 */ /* 0x001fe2000c101908 */
[----:B------:R-:W-:Y:S05]  /*07e0*/  EXIT ;  /* 0x000000000000794d */ /* 0x000fea0003800000 */
.L_x_4:
[----:B------:R-:W-:-:S00]  /*07f0*/  BRA `(.L_x_4) ;  /* 0xfffffffc00fc7947 */ /* 0x000fc0000383ffff */
[----:B------:R-:W-:-:S00]  /*0800*/  NOP ;  /* 0x0000000000007918 */ /* 0x000fc00000000000 */
[----:B------:R-:W-:-:S00]  /*0810*/  NOP ;  /* 0x0000000000007918 */ /* 0x000fc00000000000 */
[----:B------:R-:W-:-:S00]  /*0820*/  NOP ;  /* 0x0000000000007918 */ /* 0x000fc00000000000 */
[----:B------:R-:W-:-:S00]  /*0830*/  NOP ;  /* 0x0000000000007918 */ /* 0x000fc00000000000 */
[----:B------:R-:W-:-:S00]  /*0840*/  NOP ;  /* 0x0000000000007918 */ /* 0x000fc00000000000 */
[----:B------:R-:W-:-:S00]  /*0850*/  NOP ;  /* 0x0000000000007918 */ /* 0x000fc00000000000 */
[----:B------:R-:W-:-:S00]  /*0860*/  NOP ;  /* 0x0000000000007918 */ /* 0x000fc00000000000 */
[----:B------:R-:W-:-:S00]  /*0870*/  NOP ;  /* 0x0000000000007918 */ /* 0x000fc00000000000 */
.L_x_7:


//--------------------- .text.regularCompactKernel --------------------------
	.section	.text.regularCompactKernel,"ax",@progbits
	.align	128
        .global         regularCompactKernel
        .type           regularCompactKernel,@function
        .size           regularCompactKernel,(.L_x_8 - regularCompactKernel)
        .other          regularCompactKernel,@"STO_CUDA_ENTRY STV_DEFAULT"
regularCompactKernel:
.text.regularCompactKernel:
[----:B------:R-:W-:Y:S01]  /*0000*/  LDC R1, c[0x0][0x37c] ;  /* 0x0000df00ff017b82 */ /* 0x000fe20000000800 */
[----:B------:R-:W0:Y:S07]  /*0010*/  S2R R3, SR_TID.X ;  /* 0x0000000000037919 */ /* 0x000e2e0000002100 */
[----:B------:R-:W0:Y:S01]  /*0020*/  S2UR UR4, SR_CTAID.X ;  /* 0x00000000000479c3 */ /* 0x000e220000002500 */
[----:B------:R-:W1:Y:S07]  /*0030*/  LDCU.64 UR6, c[0x0][0x390] ;  /* 0x00007200ff0677ac */ /* 0x000e6e0008000a00 */
[----:B------:R-:W0:Y:S02]  /*0040*/  LDC R0, c[0x0][0x360] ;  /* 0x0000d800ff007b82 */ /* 0x000e240000000800 */
[----:B0-----:R-:W-:-:S05]  /*0050*/  IMAD R0, R0, UR4, R3 ;  /* 0x0000000400007c24 */ /* 0x001fca000f8e0203 */
[----:B-1----:R-:W-:-:S04]  /*0060*/  ISETP.GE.U32.AND P0, PT, R0, UR6, PT ;  /* 0x0000000600007c0c */ /* 0x002fc8000bf06070 */
[----:B------:R-:W-:-:S13]  /*0070*/  ISETP.GE.AND.EX P0, PT, RZ, UR7, PT, P0 ;  /* 0x00000007ff007c0c */ /* 0x000fda000bf06300 */
[----:B------:R-:W-:Y:S05]  /*0080*/  @P0 EXIT ;  /* 0x000000000000094d */ /* 0x000fea0003800000 */
[----:B------:R-:W0:Y:S01]  /*0090*/  LDCU UR7, c[0x0][0x398] ;  /* 0x00007300ff0777ac */ /* 0x000e220008000800 */
[----:B------:R-:W1:Y:S01]  /*00a0*/  LDCU.128 UR8, c[0x0][0x380] ;  /* 0x00007000ff0877ac */ /* 0x000e620008000c00 */
[----:B------:R-:W2:Y:S01]  /*00b0*/  LDCU.64 UR4, c[0x0][0x358] ;  /* 0x00006b00ff0477ac */ /* 0x000ea20008000a00 */
[----:B0-----:R-:W-:Y:S02]  /*00c0*/  USHF.R.S32.HI UR6, URZ, 0x1f, UR7 ;  /* 0x0000001fff067899 */ /* 0x001fe40008011407 */
[----:B------:R-:W-:-:S04]  /*00d0*/  IMAD.WIDE.U32 R2, R0, UR7, RZ ;  /* 0x0000000700027c25 */ /* 0x000fc8000f8e00ff */
[----:B------:R-:W-:Y:S01]  /*00e0*/  IMAD R5, R0, UR6, RZ ;  /* 0x0000000600057c24 */ /* 0x000fe2000f8e02ff */
[----:B-1----:R-:W-:-:S03]  /*00f0*/  LEA R4, P0, R2, UR8, 0x2 ;  /* 0x0000000802047c11 */ /* 0x002fc6000f8010ff */
[----:B------:R-:W-:-:S05]  /*0100*/  IMAD.IADD R3, R3, 0x1, R5 ;  /* 0x0000000103037824 */ /* 0x000fca00078e0205 */
[----:B------:R-:W-:-:S06]  /*0110*/  LEA.HI.X R5, R2, UR9, R3, 0x2, P0 ;  /* 0x0000000902057c11 */ /* 0x000fcc00080f1403 */
[----:B--2---:R-:W2:Y:S01]  /*0120*/  LDG.E R5, desc[UR4][R4.64] ;  /* 0x0000000404057981 */ /* 0x004ea2000c1e1900 */
[----:B------:R-:W-:-:S04]  /*0130*/  LEA R2, P0, R0, UR10, 0x2 ;  /* 0x0000000a00027c11 */ /* 0x000fc8000f8010ff */
[----:B------:R-:W-:-:S05]  /*0140*/  LEA.HI.X R3, R0, UR11, RZ, 0x2, P0 ;  /* 0x0000000b00037c11 */ /* 0x000fca00080f14ff */
[----:B--2---:R-:W-:Y:S01]  /*0150*/  STG.E desc[UR4][R2.64], R5 ;  /* 0x0000000502007986 */ /* 0x004fe2000c101904 */
[----:B------:R-:W-:Y:S05]  /*0160*/  EXIT ;  /* 0x000000000000794d */ /* 0x000fea0003800000 */
.L_x_5:
        /* <DEDUP_REMOVED lines=9> */
.L_x_8:


//--------------------- .text.initKernel          --------------------------
	.section	.text.initKernel,"ax",@progbits
	.align	128
        .global         initKernel
        .type           initKernel,@function
        .size           initKernel,(.L_x_9 - initKernel)
        .other          initKernel,@"STO_CUDA_ENTRY STV_DEFAULT"
initKernel:
.text.initKernel:
        /* <DEDUP_REMOVED lines=9> */
[----:B------:R-:W0:Y:S01]  /*0090*/  LDCU.64 UR6, c[0x0][0x380] ;  /* 0x00007000ff0677ac */ /* 0x000e220008000a00 */
[----:B------:R-:W1:Y:S01]  /*00a0*/  LDC R5, c[0x0][0x390] ;  /* 0x0000e400ff057b82 */ /* 0x000e620000000800 */
[----:B------:R-:W1:Y:S01]  /*00b0*/  LDCU.64 UR4, c[0x0][0x358] ;  /* 0x00006b00ff0477ac */ /* 0x000e620008000a00 */
[----:B0-----:R-:W-:-:S04]  /*00c0*/  LEA R2, P0, R0, UR6, 0x2 ;  /* 0x0000000600027c11 */ /* 0x001fc8000f8010ff */
[----:B------:R-:W-:-:S05]  /*00d0*/  LEA.HI.X R3, R0, UR7, RZ, 0x2, P0 ;  /* 0x0000000700037c11 */ /* 0x000fca00080f14ff */
[----:B-1----:R-:W-:Y:S01]  /*00e0*/  STG.E desc[UR4][R2.64], R5 ;  /* 0x0000000502007986 */ /* 0x002fe2000c101904 */
[----:B------:R-:W-:Y:S05]  /*00f0*/  EXIT ;  /* 0x000000000000794d */ /* 0x000fea0003800000 */
.L_x_6:
        /* <DEDUP_REMOVED lines=16> */
.L_x_9:


//--------------------- .nv.shared.sumKernel      --------------------------
	.section	.nv.shared.sumKernel,"aw",@nobits
	.sectionflags	@""
	.align	16
	.zero		1024


//--------------------- .nv.shared.reserved.0     --------------------------
	.section	.nv.shared.reserved.0,"aw",@nobits
	.weak		__nv_reservedSMEM_offset_0_alias
	.size		__nv_reservedSMEM_offset_0_alias, 0, 64
	.other		__nv_reservedSMEM_offset_0_alias,@"STO_CUDA_RESERVED_SHARED STV_DEFAULT"
__nv_reservedSMEM_offset_0_alias:
	.zero		0
	.zero		64


//--------------------- .nv.shared.regularCompactKernel --------------------------
	.section	.nv.shared.regularCompactKernel,"aw",@nobits
	.sectionflags	@""
	.align	16
	.zero		1024


//--------------------- .nv.shared.initKernel     --------------------------
	.section	.nv.shared.initKernel,"aw",@nobits
	.sectionflags	@""
	.align	16
	.zero		1024


//--------------------- .nv.constant0.sumKernel   --------------------------
	.section	.nv.constant0.sumKernel,"a",@progbits
	.sectionflags	@""
	.align	4
.nv.constant0.sumKernel:
	.zero		912


//--------------------- .nv.constant0.regularCompactKernel --------------------------
	.section	.nv.constant0.regularCompactKernel,"a",@progbits
	.sectionflags	@""
	.align	4
.nv.constant0.regularCompactKernel:
	.zero		924


//--------------------- .nv.constant0.initKernel  --------------------------
	.section	.nv.constant0.initKernel,"a",@progbits
	.sectionflags	@""
	.align	4
.nv.constant0.initKernel:
	.zero		916


//--------------------- SYMBOLS --------------------------

	.type		.nv.reservedSmem.offset0,@object
	.size		.nv.reservedSmem.offset0,0x4
	.type		.nv.reservedSmem.cap,@object
	.size		.nv.reservedSmem.cap,0x4
